//
// Generated by NVIDIA NVVM Compiler
//
// Compiler Build ID: CL-36424714
// Cuda compilation tools, release 13.0, V13.0.88
// Based on NVVM 20.0.0
//

.version 9.0
.target sm_100
.address_size 64

	// .globl	_Z4taskPKdS0_Pdmm

.visible .entry _Z4taskPKdS0_Pdmm(
	.param .u64 .ptr .align 1 _Z4taskPKdS0_Pdmm_param_0,
	.param .u64 .ptr .align 1 _Z4taskPKdS0_Pdmm_param_1,
	.param .u64 .ptr .align 1 _Z4taskPKdS0_Pdmm_param_2,
	.param .u64 _Z4taskPKdS0_Pdmm_param_3,
	.param .u64 _Z4taskPKdS0_Pdmm_param_4
)
{
	.reg .pred 	%p<8>;
	.reg .b32 	%r<5>;
	.reg .b64 	%rd<23>;
	.reg .b64 	%fd<22>;

	ld.param.u64 	%rd9, [_Z4taskPKdS0_Pdmm_param_0];
	ld.param.u64 	%rd10, [_Z4taskPKdS0_Pdmm_param_1];
	ld.param.u64 	%rd11, [_Z4taskPKdS0_Pdmm_param_2];
	ld.param.u64 	%rd13, [_Z4taskPKdS0_Pdmm_param_3];
	ld.param.u64 	%rd12, [_Z4taskPKdS0_Pdmm_param_4];
	mov.u32 	%r1, %ctaid.x;
	mov.u32 	%r2, %ntid.x;
	mov.u32 	%r3, %tid.x;
	mad.lo.s32 	%r4, %r1, %r2, %r3;
	cvt.s64.s32 	%rd1, %r4;
	setp.le.u64 	%p1, %rd13, %rd1;
	setp.eq.s64 	%p2, %rd12, 0;
	or.pred  	%p3, %p1, %p2;
	@%p3 bra 	$L__BB0_7;
	cvta.to.global.u64 	%rd14, %rd9;
	cvta.to.global.u64 	%rd15, %rd10;
	cvta.to.global.u64 	%rd16, %rd11;
	shl.b64 	%rd17, %rd1, 3;
	add.s64 	%rd18, %rd14, %rd17;
	ld.global.nc.f64 	%fd11, [%rd18];
	add.s64 	%rd19, %rd15, %rd17;
	ld.global.nc.f64 	%fd12, [%rd19];
	add.f64 	%fd13, %fd11, %fd12;
	sqrt.rn.f64 	%fd1, %fd13;
	add.s64 	%rd2, %rd16, %rd17;
	ld.global.f64 	%fd21, [%rd2];
	add.s64 	%rd20, %rd12, -1;
	and.b64  	%rd22, %rd12, 3;
	setp.lt.u64 	%p4, %rd20, 3;
	@%p4 bra 	$L__BB0_4;
	and.b64  	%rd21, %rd12, -4;
$L__BB0_3:
	add.f64 	%fd14, %fd21, %fd1;
	add.f64 	%fd15, %fd14, %fd1;
	add.f64 	%fd16, %fd15, %fd1;
	add.f64 	%fd21, %fd16, %fd1;
	add.s64 	%rd21, %rd21, -4;
	setp.ne.s64 	%p5, %rd21, 0;
	@%p5 bra 	$L__BB0_3;
$L__BB0_4:
	setp.eq.s64 	%p6, %rd22, 0;
	@%p6 bra 	$L__BB0_6;
$L__BB0_5:
	.pragma "nounroll";
	add.f64 	%fd21, %fd21, %fd1;
	add.s64 	%rd22, %rd22, -1;
	setp.ne.s64 	%p7, %rd22, 0;
	@%p7 bra 	$L__BB0_5;
$L__BB0_6:
	st.global.f64 	[%rd2], %fd21;
$L__BB0_7:
	ret;

}


// ===== COMPILED SASS (sm_100) =====

	.target	sm_100

	.elftype	@"ET_EXEC"


//--------------------- .note.nv.tkinfo           --------------------------
	.section	.note.nv.tkinfo,"",@"SHT_NOTE"
	.sectionflags	@"SHF_NOTE_NV_TKINFO"
	.tkinfo
        /*0018*/ 	.word	0x00000002
        /*0030*/ 	.string	""
        /*0030*/ 	.string	"ptxas"
        /*0030*/ 	.string	"Cuda compilation tools, release 13.0, V13.0.88"
        /*0030*/ 	.string	"Build cuda_13.0.r13.0/compiler.36424714_0"
        /*0030*/ 	.string	"-arch sm_100 -m 64 "



//--------------------- .note.nv.cuinfo           --------------------------
	.section	.note.nv.cuinfo,"",@"SHT_NOTE"
	.sectionflags	@"SHF_NOTE_NV_CUINFO"
        /*0018*/ 	.short	0x0002
        /*001a*/ 	.short	0x0064
        /*001c*/ 	.short	0x0082
	.zero		2


//--------------------- .nv.info                  --------------------------
	.section	.nv.info,"",@"SHT_CUDA_INFO"
	.align	4


	//----- nvinfo : EIATTR_REGCOUNT
	.align		4
        /*0000*/ 	.byte	0x04, 0x2f
        /*0002*/ 	.short	(.L_1 - .L_0)
	.align		4
.L_0:
        /*0004*/ 	.word	index@(_Z4taskPKdS0_Pdmm)
        /*0008*/ 	.word	0x00000014


	//----- nvinfo : EIATTR_FRAME_SIZE
	.align		4
.L_1:
        /*000c*/ 	.byte	0x04, 0x11
        /*000e*/ 	.short	(.L_3 - .L_2)
	.align		4
.L_2:
        /*0010*/ 	.word	index@($__internal_0_$__cuda_sm20_dsqrt_rn_f64_mediumpath_v1)
        /*0014*/ 	.word	0x00000000


	//----- nvinfo : EIATTR_FRAME_SIZE
	.align		4
.L_3:
        /*0018*/ 	.byte	0x04, 0x11
        /*001a*/ 	.short	(.L_5 - .L_4)
	.align		4
.L_4:
        /*001c*/ 	.word	index@(_Z4taskPKdS0_Pdmm)
        /*0020*/ 	.word	0x00000000


	//----- nvinfo : EIATTR_MIN_STACK_SIZE
	.align		4
.L_5:
        /*0024*/ 	.byte	0x04, 0x12
        /*0026*/ 	.short	(.L_7 - .L_6)
	.align		4
.L_6:
        /*0028*/ 	.word	index@(_Z4taskPKdS0_Pdmm)
        /*002c*/ 	.word	0x00000000
.L_7:


//--------------------- .nv.compat                --------------------------
	.section	.nv.compat,"",@"SHT_CUDA_COMPAT_INFO"
	.align	4
        /*0000*/ 	.byte	0x02, 0x09, 0x00, 0x00, 0x02, 0x02, 0x01, 0x00, 0x02, 0x05, 0x05, 0x00, 0x03, 0x07, 0x01, 0x01
        /*0010*/ 	.byte	0x02, 0x03, 0x00, 0x00, 0x02, 0x06, 0x01, 0x00, 0x04, 0x0b, 0x08, 0x00, 0x01, 0x00, 0x00, 0x00
        /*0020*/ 	.byte	0x00, 0x00, 0x00, 0x00


//--------------------- .nv.info._Z4taskPKdS0_Pdmm --------------------------
	.section	.nv.info._Z4taskPKdS0_Pdmm,"",@"SHT_CUDA_INFO"
	.sectionflags	@""
	.align	4


	//----- nvinfo : EIATTR_CUDA_API_VERSION
	.align		4
        /*0000*/ 	.byte	0x04, 0x37
        /*0002*/ 	.short	(.L_9 - .L_8)
.L_8:
        /*0004*/ 	.word	0x00000082


	//----- nvinfo : EIATTR_KPARAM_INFO
	.align		4
.L_9:
        /*0008*/ 	.byte	0x04, 0x17
        /*000a*/ 	.short	(.L_11 - .L_10)
.L_10:
        /*000c*/ 	.word	0x00000000
        /*0010*/ 	.short	0x0004
        /*0012*/ 	.short	0x0020
        /*0014*/ 	.byte	0x00, 0xf0, 0x21, 0x00


	//----- nvinfo : EIATTR_KPARAM_INFO
	.align		4
.L_11:
        /*0018*/ 	.byte	0x04, 0x17
        /*001a*/ 	.short	(.L_13 - .L_12)
.L_12:
        /*001c*/ 	.word	0x00000000
        /*0020*/ 	.short	0x0003
        /*0022*/ 	.short	0x0018
        /*0024*/ 	.byte	0x00, 0xf0, 0x21, 0x00


	//----- nvinfo : EIATTR_KPARAM_INFO
	.align		4
.L_13:
        /*0028*/ 	.byte	0x04, 0x17
        /*002a*/ 	.short	(.L_15 - .L_14)
.L_14:
        /*002c*/ 	.word	0x00000000
        /*0030*/ 	.short	0x0002
        /*0032*/ 	.short	0x0010
        /*0034*/ 	.byte	0x00, 0xf5, 0x21, 0x00


	//----- nvinfo : EIATTR_KPARAM_INFO
	.align		4
.L_15:
        /*0038*/ 	.byte	0x04, 0x17
        /*003a*/ 	.short	(.L_17 - .L_16)
.L_16:
        /*003c*/ 	.word	0x00000000
        /*0040*/ 	.short	0x0001
        /*0042*/ 	.short	0x0008
        /*0044*/ 	.byte	0x00, 0xf5, 0x21, 0x00


	//----- nvinfo : EIATTR_KPARAM_INFO
	.align		4
.L_17:
        /*0048*/ 	.byte	0x04, 0x17
        /*004a*/ 	.short	(.L_19 - .L_18)
.L_18:
        /*004c*/ 	.word	0x00000000
        /*0050*/ 	.short	0x0000
        /*0052*/ 	.short	0x0000
        /*0054*/ 	.byte	0x00, 0xf5, 0x21, 0x00


	//----- nvinfo : EIATTR_SPARSE_MMA_MASK
	.align		4
.L_19:
        /*0058*/ 	.byte	0x03, 0x50
        /*005a*/ 	.short	0x0000


	//----- nvinfo : EIATTR_MAXREG_COUNT
	.align		4
        /*005c*/ 	.byte	0x03, 0x1b
        /*005e*/ 	.short	0x00ff


	//----- nvinfo : EIATTR_MERCURY_ISA_VERSION
	.align		4
        /*0060*/ 	.byte	0x03, 0x5f
        /*0062*/ 	.short	0x0101


	//----- nvinfo : EIATTR_VRC_CTA_INIT_COUNT
	.align		4
        /*0064*/ 	.byte	0x02, 0x4a
	.zero		1
	.zero		1


	//----- nvinfo : EIATTR_EXIT_INSTR_OFFSETS
	.align		4
        /*0068*/ 	.byte	0x04, 0x1c
        /*006a*/ 	.short	(.L_21 - .L_20)


	//   ....[0]....
.L_20:
        /*006c*/ 	.word	0x000000c0


	//   ....[1]....
        /*0070*/ 	.word	0x000007d0


	//----- nvinfo : EIATTR_CRS_STACK_SIZE
	.align		4
.L_21:
        /*0074*/ 	.byte	0x04, 0x1e
        /*0076*/ 	.short	(.L_23 - .L_22)
.L_22:
        /*0078*/ 	.word	0x00000000


	//----- nvinfo : EIATTR_CBANK_PARAM_SIZE
	.align		4
.L_23:
        /*007c*/ 	.byte	0x03, 0x19
        /*007e*/ 	.short	0x0028


	//----- nvinfo : EIATTR_PARAM_CBANK
	.align		4
        /*0080*/ 	.byte	0x04, 0x0a
        /*0082*/ 	.short	(.L_25 - .L_24)
	.align		4
.L_24:
        /*0084*/ 	.word	index@(.nv.constant0._Z4taskPKdS0_Pdmm)
        /*0088*/ 	.short	0x0380
        /*008a*/ 	.short	0x0028


	//----- nvinfo : EIATTR_SW_WAR
	.align		4
.L_25:
        /*008c*/ 	.byte	0x04, 0x36
        /*008e*/ 	.short	(.L_27 - .L_26)
.L_26:
        /*0090*/ 	.word	0x00000008
.L_27:


//--------------------- .nv.callgraph             --------------------------
	.section	.nv.callgraph,"",@"SHT_CUDA_CALLGRAPH"
	.align	4
	.sectionentsize	8
	.align		4
        /*0000*/ 	.word	0x00000000
	.align		4
        /*0004*/ 	.word	0xffffffff
	.align		4
        /*0008*/ 	.word	0x00000000
	.align		4
        /*000c*/ 	.word	0xfffffffe
	.align		4
        /*0010*/ 	.word	0x00000000
	.align		4
        /*0014*/ 	.word	0xfffffffd
	.align		4
        /*0018*/ 	.word	0x00000000
	.align		4
        /*001c*/ 	.word	0xfffffffc


//--------------------- .text._Z4taskPKdS0_Pdmm   --------------------------
	.section	.text._Z4taskPKdS0_Pdmm,"ax",@progbits
	.align	128
        .global         _Z4taskPKdS0_Pdmm
        .type           _Z4taskPKdS0_Pdmm,@function
        .size           _Z4taskPKdS0_Pdmm,(.L_x_14 - _Z4taskPKdS0_Pdmm)
        .other          _Z4taskPKdS0_Pdmm,@"STO_CUDA_ENTRY STV_DEFAULT"
_Z4taskPKdS0_Pdmm:
.text._Z4taskPKdS0_Pdmm:
[----:B------:R-:W-:Y:S01]  /*0000*/  LDC R1, c[0x0][0x37c] ;  /* 0x0000df00ff017b82 */ /* 0x000fe20000000800 */
[----:B------:R-:W0:Y:S07]  /*0010*/  S2R R3, SR_TID.X ;  /* 0x0000000000037919 */ /* 0x000e2e0000002100 */
[----:B------:R-:W0:Y:S01]  /*0020*/  S2UR UR4, SR_CTAID.X ;  /* 0x00000000000479c3 */ /* 0x000e220000002500 */
[----:B------:R-:W1:Y:S01]  /*0030*/  LDCU.64 UR6, c[0x0][0x3a0] ;  /* 0x00007400ff0677ac */ /* 0x000e620008000a00 */
[----:B------:R-:W2:Y:S06]  /*0040*/  LDCU.64 UR8, c[0x0][0x398] ;  /* 0x00007300ff0877ac */ /* 0x000eac0008000a00 */
[----:B------:R-:W0:Y:S01]  /*0050*/  LDC R0, c[0x0][0x360] ;  /* 0x0000d800ff007b82 */ /* 0x000e220000000800 */
[----:B-1----:R-:W-:-:S04]  /*0060*/  ISETP.NE.U32.AND P0, PT, RZ, UR6, PT ;  /* 0x00000006ff007c0c */ /* 0x002fc8000bf05070 */
[----:B------:R-:W-:Y:S01]  /*0070*/  ISETP.NE.AND.EX P0, PT, RZ, UR7, PT, P0 ;  /* 0x00000007ff007c0c */ /* 0x000fe2000bf05300 */
[----:B0-----:R-:W-:-:S05]  /*0080*/  IMAD R0, R0, UR4, R3 ;  /* 0x0000000400007c24 */ /* 0x001fca000f8e0203 */
[----:B--2---:R-:W-:Y:S02]  /*0090*/  ISETP.GE.U32.AND P1, PT, R0, UR8, PT ;  /* 0x0000000800007c0c */ /* 0x004fe4000bf26070 */
[----:B------:R-:W-:-:S04]  /*00a0*/  SHF.R.S32.HI R3, RZ, 0x1f, R0 ;  /* 0x0000001fff037819 */ /* 0x000fc80000011400 */
[----:B------:R-:W-:-:S13]  /*00b0*/  ISETP.GE.U32.OR.EX P0, PT, R3, UR9, !P0, P1 ;  /* 0x0000000903007c0c */ /* 0x000fda000c706510 */
[----:B------:R-:W-:Y:S05]  /*00c0*/  @P0 EXIT ;  /* 0x000000000000094d */ /* 0x000fea0003800000 */
[----:B------:R-:W0:Y:S01]  /*00d0*/  LDCU.128 UR4, c[0x0][0x380] ;  /* 0x00007000ff0477ac */ /* 0x000e220008000c00 */
[C---:B------:R-:W-:Y:S01]  /*00e0*/  IMAD.SHL.U32 R2, R0.reuse, 0x8, RZ ;  /* 0x0000000800027824 */ /* 0x040fe200078e00ff */
[----:B------:R-:W-:Y:S01]  /*00f0*/  SHF.L.U64.HI R0, R0, 0x3, R3 ;  /* 0x0000000300007819 */ /* 0x000fe20000010203 */
[----:B------:R-:W1:Y:S03]  /*0100*/  LDCU.64 UR8, c[0x0][0x358] ;  /* 0x00006b00ff0877ac */ /* 0x000e660008000a00 */
[C---:B0-----:R-:W-:Y:S02]  /*0110*/  IADD3 R12, P0, PT, R2.reuse, UR4, RZ ;  /* 0x00000004020c7c10 */ /* 0x041fe4000ff1e0ff */
[----:B------:R-:W-:Y:S02]  /*0120*/  IADD3 R14, P1, PT, R2, UR6, RZ ;  /* 0x00000006020e7c10 */ /* 0x000fe4000ff3e0ff */
[----:B------:R-:W-:-:S02]  /*0130*/  IADD3.X R13, PT, PT, R0, UR5, RZ, P0, !PT ;  /* 0x00000005000d7c10 */ /* 0x000fc400087fe4ff */
[----:B------:R-:W-:-:S03]  /*0140*/  IADD3.X R15, PT, PT, R0, UR7, RZ, P1, !PT ;  /* 0x00000007000f7c10 */ /* 0x000fc60008ffe4ff */
[----:B-1----:R-:W2:Y:S04]  /*0150*/  LDG.E.64.CONSTANT R6, desc[UR8][R12.64] ;  /* 0x000000080c067981 */ /* 0x002ea8000c1e9b00 */
[----:B------:R-:W2:Y:S01]  /*0160*/  LDG.E.64.CONSTANT R4, desc[UR8][R14.64] ;  /* 0x000000080e047981 */ /* 0x000ea2000c1e9b00 */
[----:B------:R-:W-:Y:S01]  /*0170*/  IMAD.MOV.U32 R10, RZ, RZ, 0x0 ;  /* 0x00000000ff0a7424 */ /* 0x000fe200078e00ff */
[----:B------:R-:W-:Y:S01]  /*0180*/  BSSY.RECONVERGENT B0, `(.L_x_0) ;  /* 0x0000015000007945 */ /* 0x000fe20003800200 */
[----:B------:R-:W-:Y:S01]  /*0190*/  IMAD.MOV.U32 R11, RZ, RZ, 0x3fd80000 ;  /* 0x3fd80000ff0b7424 */ /* 0x000fe200078e00ff */
[----:B--2---:R-:W-:-:S06]  /*01a0*/  DADD R6, R6, R4 ;  /* 0x0000000006067229 */ /* 0x004fcc0000000004 */
[----:B------:R-:W0:Y:S04]  /*01b0*/  MUFU.RSQ64H R9, R7 ;  /* 0x0000000700097308 */ /* 0x000e280000001c00 */
[----:B------:R-:W-:-:S05]  /*01c0*/  VIADD R8, R7, 0xfcb00000 ;  /* 0xfcb0000007087836 */ /* 0x000fca0000000000 */
[----:B------:R-:W-:Y:S01]  /*01d0*/  ISETP.GE.U32.AND P0, PT, R8, 0x7ca00000, PT ;  /* 0x7ca000000800780c */ /* 0x000fe20003f06070 */
[----:B0-----:R-:W-:-:S08]  /*01e0*/  DMUL R4, R8, R8 ;  /* 0x0000000808047228 */ /* 0x001fd00000000000 */
[----:B------:R-:W-:-:S08]  /*01f0*/  DFMA R4, R6, -R4, 1 ;  /* 0x3ff000000604742b */ /* 0x000fd00000000804 */
[----:B------:R-:W-:Y:S02]  /*0200*/  DFMA R10, R4, R10, 0.5 ;  /* 0x3fe00000040a742b */ /* 0x000fe4000000000a */
[----:B------:R-:W-:-:S08]  /*0210*/  DMUL R4, R8, R4 ;  /* 0x0000000408047228 */ /* 0x000fd00000000000 */
[----:B------:R-:W-:-:S08]  /*0220*/  DFMA R10, R10, R4, R8 ;  /* 0x000000040a0a722b */ /* 0x000fd00000000008 */
[----:B------:R-:W-:Y:S02]  /*0230*/  DMUL R12, R6, R10 ;  /* 0x0000000a060c7228 */ /* 0x000fe40000000000 */
[----:B------:R-:W-:Y:S02]  /*0240*/  VIADD R17, R11, 0xfff00000 ;  /* 0xfff000000b117836 */ /* 0x000fe40000000000 */
[----:B------:R-:W-:-:S04]  /*0250*/  IMAD.MOV.U32 R16, RZ, RZ, R10 ;  /* 0x000000ffff107224 */ /* 0x000fc800078e000a */
[----:B------:R-:W-:-:S08]  /*0260*/  DFMA R14, R12, -R12, R6 ;  /* 0x8000000c0c0e722b */ /* 0x000fd00000000006 */
[----:B------:R-:W-:Y:S01]  /*0270*/  DFMA R4, R14, R16, R12 ;  /* 0x000000100e04722b */ /* 0x000fe2000000000c */
[----:B------:R-:W-:Y:S10]  /*0280*/  @!P0 BRA `(.L_x_1) ;  /* 0x0000000000108947 */ /* 0x000ff40003800000 */
[----:B------:R-:W-:-:S07]  /*0290*/  MOV R4, 0x2b0 ;  /* 0x000002b000047802 */ /* 0x000fce0000000f00 */
[----:B------:R-:W-:Y:S05]  /*02a0*/  CALL.REL.NOINC `($__internal_0_$__cuda_sm20_dsqrt_rn_f64_mediumpath_v1) ;  /* 0x00000004004c7944 */ /* 0x000fea0003c00000 */
[----:B------:R-:W-:Y:S02]  /*02b0*/  IMAD.MOV.U32 R4, RZ, RZ, R8 ;  /* 0x000000ffff047224 */ /* 0x000fe400078e0008 */
[----:B------:R-:W-:-:S07]  /*02c0*/  IMAD.MOV.U32 R5, RZ, RZ, R9 ;  /* 0x000000ffff057224 */ /* 0x000fce00078e0009 */
.L_x_1:
[----:B------:R-:W-:Y:S05]  /*02d0*/  BSYNC.RECONVERGENT B0 ;  /* 0x0000000000007941 */ /* 0x000fea0003800200 */
.L_x_0:
[----:B------:R-:W0:Y:S01]  /*02e0*/  LDCU.64 UR4, c[0x0][0x390] ;  /* 0x00007200ff0477ac */ /* 0x000e220008000a00 */
[----:B------:R-:W1:Y:S01]  /*02f0*/  LDCU.64 UR6, c[0x0][0x3a0] ;  /* 0x00007400ff0677ac */ /* 0x000e620008000a00 */
[----:B0-----:R-:W-:-:S04]  /*0300*/  IADD3 R2, P0, PT, R2, UR4, RZ ;  /* 0x0000000402027c10 */ /* 0x001fc8000ff1e0ff */
[----:B------:R-:W-:-:S05]  /*0310*/  IADD3.X R3, PT, PT, R0, UR5, RZ, P0, !PT ;  /* 0x0000000500037c10 */ /* 0x000fca00087fe4ff */
[----:B------:R0:W5:Y:S01]  /*0320*/  LDG.E.64 R6, desc[UR8][R2.64] ;  /* 0x0000000802067981 */ /* 0x000162000c1e1b00 */
[----:B-1----:R-:W-:Y:S02]  /*0330*/  UIADD3 UR4, UP0, UPT, UR6, -0x1, URZ ;  /* 0xffffffff06047890 */ /* 0x002fe4000ff1e0ff */
[----:B------:R-:W-:Y:S02]  /*0340*/  ULOP3.LUT UR10, UR6, 0x3, URZ, 0xc0, !UPT ;  /* 0x00000003060a7892 */ /* 0x000fe4000f8ec0ff */
[----:B------:R-:W-:Y:S02]  /*0350*/  UIADD3.X UR5, UPT, UPT, UR7, -0x1, URZ, UP0, !UPT ;  /* 0xffffffff07057890 */ /* 0x000fe400087fe4ff */
[----:B------:R-:W-:-:S03]  /*0360*/  UISETP.GE.U32.AND UP0, UPT, UR4, 0x3, UPT ;  /* 0x000000030400788c */ /* 0x000fc6000bf06070 */
[----:B------:R-:W-:Y:S01]  /*0370*/  UMOV UR4, URZ ;  /* 0x000000ff00047c82 */ /* 0x000fe20008000000 */
[----:B------:R-:W-:-:S09]  /*0380*/  UISETP.GE.U32.AND.EX UP0, UPT, UR5, URZ, UPT, UP0 ;  /* 0x000000ff0500728c */ /* 0x000fd2000bf06100 */
[----:B0-----:R-:W-:Y:S05]  /*0390*/  BRA.U !UP0, `(.L_x_2) ;  /* 0x0000000108e47547 */ /* 0x001fea000b800000 */
[----:B------:R-:W-:Y:S01]  /*03a0*/  ULOP3.LUT UR5, UR6, 0xfffffffc, URZ, 0xc0, !UPT ;  /* 0xfffffffc06057892 */ /* 0x000fe2000f8ec0ff */
[----:B------:R-:W0:Y:S03]  /*03b0*/  LDCU UR6, c[0x0][0x3a4] ;  /* 0x00007480ff0677ac */ /* 0x000e260008000800 */
[----:B------:R-:W-:-:S04]  /*03c0*/  UISETP.GT.U32.AND UP0, UPT, UR5, URZ, UPT ;  /* 0x000000ff0500728c */ /* 0x000fc8000bf04070 */
[----:B------:R-:W-:-:S09]  /*03d0*/  UISETP.GT.AND.EX UP0, UPT, UR7, URZ, UPT, UP0 ;  /* 0x000000ff0700728c */ /* 0x000fd2000bf04300 */
[----:B------:R-:W-:Y:S05]  /*03e0*/  BRA.U !UP0, `(.L_x_3) ;  /* 0x0000000108ac7547 */ /* 0x000fea000b800000 */
[----:B------:R-:W-:Y:S02]  /*03f0*/  UISETP.GT.U32.AND UP1, UPT, UR5, 0xc, UPT ;  /* 0x0000000c0500788c */ /* 0x000fe4000bf24070 */
[----:B------:R-:W-:Y:S02]  /*0400*/  UPLOP3.LUT UP0, UPT, UPT, UPT, UPT, 0x80, 0x8 ;  /* 0x000000000008789c */ /* 0x000fe40003f0f070 */
[----:B0-----:R-:W-:-:S09]  /*0410*/  UISETP.GT.AND.EX UP1, UPT, UR6, URZ, UPT, UP1 ;  /* 0x000000ff0600728c */ /* 0x001fd2000bf24310 */
[----:B------:R-:W-:Y:S05]  /*0420*/  BRA.U !UP1, `(.L_x_4) ;  /* 0x0000000109587547 */ /* 0x000fea000b800000 */
[----:B------:R-:W-:-:S11]  /*0430*/  UPLOP3.LUT UP0, UPT, UPT, UPT, UPT, 0x40, 0x4 ;  /* 0x000000000004789c */ /* 0x000fd60003f0e870 */
.L_x_5:
[----:B-----5:R-:W-:Y:S01]  /*0440*/  DADD R6, R6, R4 ;  /* 0x0000000006067229 */ /* 0x020fe20000000004 */
[----:B------:R-:W-:-:S04]  /*0450*/  UIADD3 UR5, UP1, UPT, UR5, -0x10, URZ ;  /* 0xfffffff005057890 */ /* 0x000fc8000ff3e0ff */
[----:B------:R-:W-:Y:S02]  /*0460*/  UIADD3.X UR6, UPT, UPT, UR6, -0x1, URZ, UP1, !UPT ;  /* 0xffffffff06067890 */ /* 0x000fe40008ffe4ff */
[----:B------:R-:W-:Y:S01]  /*0470*/  UISETP.GT.U32.AND UP1, UPT, UR5, 0xc, UPT ;  /* 0x0000000c0500788c */ /* 0x000fe2000bf24070 */
[----:B------:R-:W-:-:S03]  /*0480*/  DADD R6, R6, R4 ;  /* 0x0000000006067229 */ /* 0x000fc60000000004 */
[----:B------:R-:W-:-:S05]  /*0490*/  UISETP.GT.AND.EX UP1, UPT, UR6, URZ, UPT, UP1 ;  /* 0x000000ff0600728c */ /* 0x000fca000bf24310 */
[----:B------:R-:W-:-:S08]  /*04a0*/  DADD R6, R6, R4 ;  /* 0x0000000006067229 */ /* 0x000fd00000000004 */
        /* <DEDUP_REMOVED lines=12> */
[----:B------:R-:W-:Y:S01]  /*0570*/  DADD R6, R6, R4 ;  /* 0x0000000006067229 */ /* 0x000fe20000000004 */
[----:B------:R-:W-:Y:S10]  /*0580*/  BRA.U UP1, `(.L_x_5) ;  /* 0xfffffffd01ac7547 */ /* 0x000ff4000b83ffff */
.L_x_4:
[----:B------:R-:W-:-:S04]  /*0590*/  UISETP.GT.U32.AND UP1, UPT, UR5, 0x4, UPT ;  /* 0x000000040500788c */ /* 0x000fc8000bf24070 */
[----:B------:R-:W-:-:S09]  /*05a0*/  UISETP.GT.AND.EX UP1, UPT, UR6, URZ, UPT, UP1 ;  /* 0x000000ff0600728c */ /* 0x000fd2000bf24310 */
[----:B------:R-:W-:Y:S05]  /*05b0*/  BRA.U !UP1, `(.L_x_6) ;  /* 0x00000001092c7547 */ /* 0x000fea000b800000 */
[----:B-----5:R-:W-:Y:S01]  /*05c0*/  DADD R6, R6, R4 ;  /* 0x0000000006067229 */ /* 0x020fe20000000004 */
[----:B------:R-:W-:Y:S02]  /*05d0*/  UIADD3 UR5, UP1, UPT, UR5, -0x8, URZ ;  /* 0xfffffff805057890 */ /* 0x000fe4000ff3e0ff */
[----:B------:R-:W-:Y:S02]  /*05e0*/  UPLOP3.LUT UP0, UPT, UPT, UPT, UPT, 0x40, 0x4 ;  /* 0x000000000004789c */ /* 0x000fe40003f0e870 */
[----:B------:R-:W-:-:S03]  /*05f0*/  UIADD3.X UR6, UPT, UPT, UR6, -0x1, URZ, UP1, !UPT ;  /* 0xffffffff06067890 */ /* 0x000fc60008ffe4ff */
[----:B------:R-:W-:-:S08]  /*0600*/  DADD R6, R6, R4 ;  /* 0x0000000006067229 */ /* 0x000fd00000000004 */
[----:B------:R-:W-:-:S08]  /*0610*/  DADD R6, R6, R4 ;  /* 0x0000000006067229 */ /* 0x000fd00000000004 */
[----:B------:R-:W-:-:S08]  /*0620*/  DADD R6, R6, R4 ;  /* 0x0000000006067229 */ /* 0x000fd00000000004 */
[----:B------:R-:W-:-:S08]  /*0630*/  DADD R6, R6, R4 ;  /* 0x0000000006067229 */ /* 0x000fd00000000004 */
[----:B------:R-:W-:-:S08]  /*0640*/  DADD R6, R6, R4 ;  /* 0x0000000006067229 */ /* 0x000fd00000000004 */
[----:B------:R-:W-:-:S08]  /*0650*/  DADD R6, R6, R4 ;  /* 0x0000000006067229 */ /* 0x000fd00000000004 */
[----:B------:R-:W-:-:S11]  /*0660*/  DADD R6, R6, R4 ;  /* 0x0000000006067229 */ /* 0x000fd60000000004 */
.L_x_6:
[----:B------:R-:W-:-:S04]  /*0670*/  UISETP.NE.U32.AND UP1, UPT, UR5, URZ, UPT ;  /* 0x000000ff0500728c */ /* 0x000fc8000bf25070 */
[----:B------:R-:W-:-:S09]  /*0680*/  UISETP.NE.OR.EX UP0, UPT, UR6, URZ, UP0, UP1 ;  /* 0x000000ff0600728c */ /* 0x000fd20008705710 */
[----:B------:R-:W-:Y:S05]  /*0690*/  BRA.U !UP0, `(.L_x_2) ;  /* 0x0000000108247547 */ /* 0x000fea000b800000 */
.L_x_3:
[----:B-----5:R-:W-:Y:S01]  /*06a0*/  DADD R6, R6, R4 ;  /* 0x0000000006067229 */ /* 0x020fe20000000004 */
[----:B------:R-:W-:-:S04]  /*06b0*/  UIADD3 UR5, UP0, UPT, UR5, -0x4, URZ ;  /* 0xfffffffc05057890 */ /* 0x000fc8000ff1e0ff */
[----:B0-----:R-:W-:Y:S02]  /*06c0*/  UIADD3.X UR6, UPT, UPT, UR6, -0x1, URZ, UP0, !UPT ;  /* 0xffffffff06067890 */ /* 0x001fe400087fe4ff */
[----:B------:R-:W-:Y:S01]  /*06d0*/  UISETP.NE.U32.AND UP0, UPT, UR5, URZ, UPT ;  /* 0x000000ff0500728c */ /* 0x000fe2000bf05070 */
[----:B------:R-:W-:-:S03]  /*06e0*/  DADD R6, R6, R4 ;  /* 0x0000000006067229 */ /* 0x000fc60000000004 */
[----:B------:R-:W-:-:S05]  /*06f0*/  UISETP.NE.AND.EX UP0, UPT, UR6, URZ, UPT, UP0 ;  /* 0x000000ff0600728c */ /* 0x000fca000bf05300 */
[----:B------:R-:W-:-:S08]  /*0700*/  DADD R6, R6, R4 ;  /* 0x0000000006067229 */ /* 0x000fd00000000004 */
[----:B------:R-:W-:Y:S01]  /*0710*/  DADD R6, R6, R4 ;  /* 0x0000000006067229 */ /* 0x000fe20000000004 */
[----:B------:R-:W-:Y:S10]  /*0720*/  BRA.U UP0, `(.L_x_3) ;  /* 0xfffffffd00dc7547 */ /* 0x000ff4000b83ffff */
.L_x_2:
[----:B------:R-:W-:-:S04]  /*0730*/  UISETP.NE.U32.AND UP0, UPT, UR10, URZ, UPT ;  /* 0x000000ff0a00728c */ /* 0x000fc8000bf05070 */
[----:B------:R-:W-:-:S09]  /*0740*/  UISETP.NE.AND.EX UP0, UPT, UR4, URZ, UPT, UP0 ;  /* 0x000000ff0400728c */ /* 0x000fd2000bf05300 */
[----:B------:R-:W-:Y:S05]  /*0750*/  BRA.U !UP0, `(.L_x_7) ;  /* 0x0000000108187547 */ /* 0x000fea000b800000 */
.L_x_8:
[----:B------:R-:W-:Y:S01]  /*0760*/  UIADD3 UR10, UP0, UPT, UR10, -0x1, URZ ;  /* 0xffffffff0a0a7890 */ /* 0x000fe2000ff1e0ff */
[----:B-----5:R-:W-:-:S03]  /*0770*/  DADD R6, R6, R4 ;  /* 0x0000000006067229 */ /* 0x020fc60000000004 */
[----:B------:R-:W-:Y:S02]  /*0780*/  UIADD3.X UR4, UPT, UPT, UR4, -0x1, URZ, UP0, !UPT ;  /* 0xffffffff04047890 */ /* 0x000fe400087fe4ff */
[----:B------:R-:W-:-:S04]  /*0790*/  UISETP.NE.U32.AND UP0, UPT, UR10, URZ, UPT ;  /* 0x000000ff0a00728c */ /* 0x000fc8000bf05070 */
[----:B------:R-:W-:-:S09]  /*07a0*/  UISETP.NE.AND.EX UP0, UPT, UR4, URZ, UPT, UP0 ;  /* 0x000000ff0400728c */ /* 0x000fd2000bf05300 */
[----:B------:R-:W-:Y:S05]  /*07b0*/  BRA.U UP0, `(.L_x_8) ;  /* 0xfffffffd00e87547 */ /* 0x000fea000b83ffff */
.L_x_7:
[----:B-----5:R-:W-:Y:S01]  /*07c0*/  STG.E.64 desc[UR8][R2.64], R6 ;  /* 0x0000000602007986 */ /* 0x020fe2000c101b08 */
[----:B------:R-:W-:Y:S05]  /*07d0*/  EXIT ;  /* 0x000000000000794d */ /* 0x000fea0003800000 */
        .weak           $__internal_0_$__cuda_sm20_dsqrt_rn_f64_mediumpath_v1
        .type           $__internal_0_$__cuda_sm20_dsqrt_rn_f64_mediumpath_v1,@function
        .size           $__internal_0_$__cuda_sm20_dsqrt_rn_f64_mediumpath_v1,(.L_x_14 - $__internal_0_$__cuda_sm20_dsqrt_rn_f64_mediumpath_v1)
$__internal_0_$__cuda_sm20_dsqrt_rn_f64_mediumpath_v1:
[----:B------:R-:W-:Y:S01]  /*07e0*/  ISETP.GE.U32.AND P0, PT, R8, -0x3400000, PT ;  /* 0xfcc000000800780c */ /* 0x000fe20003f06070 */
[----:B------:R-:W-:Y:S01]  /*07f0*/  BSSY.RECONVERGENT B1, `(.L_x_9) ;  /* 0x0000024000017945 */ /* 0x000fe20003800200 */
[----:B------:R-:W-:-:S11]  /*0800*/  IMAD.MOV.U32 R11, RZ, RZ, R17 ;  /* 0x000000ffff0b7224 */ /* 0x000fd600078e0011 */
[----:B------:R-:W-:Y:S05]  /*0810*/  @!P0 BRA `(.L_x_10) ;  /* 0x0000000000208947 */ /* 0x000fea0003800000 */
[----:B------:R-:W-:-:S10]  /*0820*/  DFMA.RM R10, R14, R10, R12 ;  /* 0x0000000a0e0a722b */ /* 0x000fd4000000400c */
[----:B------:R-:W-:-:S05]  /*0830*/  IADD3 R8, P0, PT, R10, 0x1, RZ ;  /* 0x000000010a087810 */ /* 0x000fca0007f1e0ff */
[----:B------:R-:W-:-:S06]  /*0840*/  IMAD.X R9, RZ, RZ, R11, P0 ;  /* 0x000000ffff097224 */ /* 0x000fcc00000e060b */
[----:B------:R-:W-:-:S08]  /*0850*/  DFMA.RP R6, -R10, R8, R6 ;  /* 0x000000080a06722b */ /* 0x000fd00000008106 */
[----:B------:R-:W-:-:S06]  /*0860*/  DSETP.GT.AND P0, PT, R6, RZ, PT ;  /* 0x000000ff0600722a */ /* 0x000fcc0003f04000 */
[----:B------:R-:W-:Y:S02]  /*0870*/  FSEL R8, R8, R10, P0 ;  /* 0x0000000a08087208 */ /* 0x000fe40000000000 */
[----:B------:R-:W-:Y:S01]  /*0880*/  FSEL R9, R9, R11, P0 ;  /* 0x0000000b09097208 */ /* 0x000fe20000000000 */
[----:B------:R-:W-:Y:S06]  /*0890*/  BRA `(.L_x_11) ;  /* 0x0000000000647947 */ /* 0x000fec0003800000 */
.L_x_10:
[----:B------:R-:W-:-:S14]  /*08a0*/  DSETP.NE.AND P0, PT, R6, RZ, PT ;  /* 0x000000ff0600722a */ /* 0x000fdc0003f05000 */
[----:B------:R-:W-:Y:S05]  /*08b0*/  @!P0 BRA `(.L_x_12) ;  /* 0x0000000000588947 */ /* 0x000fea0003800000 */
[----:B------:R-:W-:-:S13]  /*08c0*/  ISETP.GE.AND P0, PT, R7, RZ, PT ;  /* 0x000000ff0700720c */ /* 0x000fda0003f06270 */
[----:B------:R-:W-:Y:S02]  /*08d0*/  @!P0 IMAD.MOV.U32 R8, RZ, RZ, 0x0 ;  /* 0x00000000ff088424 */ /* 0x000fe400078e00ff */
[----:B------:R-:W-:Y:S01]  /*08e0*/  @!P0 IMAD.MOV.U32 R9, RZ, RZ, -0x80000 ;  /* 0xfff80000ff098424 */ /* 0x000fe200078e00ff */
[----:B------:R-:W-:Y:S06]  /*08f0*/  @!P0 BRA `(.L_x_11) ;  /* 0x00000000004c8947 */ /* 0x000fec0003800000 */
[----:B------:R-:W-:-:S13]  /*0900*/  ISETP.GT.AND P0, PT, R7, 0x7fefffff, PT ;  /* 0x7fefffff0700780c */ /* 0x000fda0003f04270 */
[----:B------:R-:W-:Y:S05]  /*0910*/  @P0 BRA `(.L_x_12) ;  /* 0x0000000000400947 */ /* 0x000fea0003800000 */
[----:B------:R-:W-:Y:S01]  /*0920*/  DMUL R6, R6, 8.11296384146066816958e+31 ;  /* 0x4690000006067828 */ /* 0x000fe20000000000 */
[----:B------:R-:W-:Y:S02]  /*0930*/  IMAD.MOV.U32 R8, RZ, RZ, RZ ;  /* 0x000000ffff087224 */ /* 0x000fe400078e00ff */
[----:B------:R-:W-:Y:S02]  /*0940*/  IMAD.MOV.U32 R12, RZ, RZ, 0x0 ;  /* 0x00000000ff0c7424 */ /* 0x000fe400078e00ff */
[----:B------:R-:W-:Y:S01]  /*0950*/  IMAD.MOV.U32 R13, RZ, RZ, 0x3fd80000 ;  /* 0x3fd80000ff0d7424 */ /* 0x000fe200078e00ff */
[----:B------:R-:W0:Y:S02]  /*0960*/  MUFU.RSQ64H R9, R7 ;  /* 0x0000000700097308 */ /* 0x000e240000001c00 */
[----:B0-----:R-:W-:-:S08]  /*0970*/  DMUL R10, R8, R8 ;  /* 0x00000008080a7228 */ /* 0x001fd00000000000 */
[----:B------:R-:W-:-:S08]  /*0980*/  DFMA R10, R6, -R10, 1 ;  /* 0x3ff00000060a742b */ /* 0x000fd0000000080a */
[----:B------:R-:W-:Y:S02]  /*0990*/  DFMA R12, R10, R12, 0.5 ;  /* 0x3fe000000a0c742b */ /* 0x000fe4000000000c */
[----:B------:R-:W-:-:S08]  /*09a0*/  DMUL R10, R8, R10 ;  /* 0x0000000a080a7228 */ /* 0x000fd00000000000 */
[----:B------:R-:W-:-:S08]  /*09b0*/  DFMA R10, R12, R10, R8 ;  /* 0x0000000a0c0a722b */ /* 0x000fd00000000008 */
[----:B------:R-:W-:Y:S02]  /*09c0*/  DMUL R8, R6, R10 ;  /* 0x0000000a06087228 */ /* 0x000fe40000000000 */
[----:B------:R-:W-:-:S06]  /*09d0*/  VIADD R11, R11, 0xfff00000 ;  /* 0xfff000000b0b7836 */ /* 0x000fcc0000000000 */
[----:B------:R-:W-:-:S08]  /*09e0*/  DFMA R12, R8, -R8, R6 ;  /* 0x80000008080c722b */ /* 0x000fd00000000006 */
[----:B------:R-:W-:-:S10]  /*09f0*/  DFMA R8, R10, R12, R8 ;  /* 0x0000000c0a08722b */ /* 0x000fd40000000008 */
[----:B------:R-:W-:Y:S01]  /*0a00*/  VIADD R9, R9, 0xfcb00000 ;  /* 0xfcb0000009097836 */ /* 0x000fe20000000000 */
[----:B------:R-:W-:Y:S06]  /*0a10*/  BRA `(.L_x_11) ;  /* 0x0000000000047947 */ /* 0x000fec0003800000 */
.L_x_12:
[----:B------:R-:W-:-:S11]  /*0a20*/  DADD R8, R6, R6 ;  /* 0x0000000006087229 */ /* 0x000fd60000000006 */
.L_x_11:
[----:B------:R-:W-:Y:S05]  /*0a30*/  BSYNC.RECONVERGENT B1 ;  /* 0x0000000000017941 */ /* 0x000fea0003800200 */
.L_x_9:
[----:B------:R-:W-:-:S04]  /*0a40*/  IMAD.MOV.U32 R5, RZ, RZ, 0x0 ;  /* 0x00000000ff057424 */ /* 0x000fc800078e00ff */
[----:B------:R-:W-:Y:S05]  /*0a50*/  RET.REL.NODEC R4 `(_Z4taskPKdS0_Pdmm) ;  /* 0xfffffff404687950 */ /* 0x000fea0003c3ffff */
.L_x_13:
[----:B------:R-:W-:-:S00]  /*0a60*/  BRA `(.L_x_13) ;  /* 0xfffffffc00fc7947 */ /* 0x000fc0000383ffff */
[----:B------:R-:W-:-:S00]  /*0a70*/  NOP ;  /* 0x0000000000007918 */ /* 0x000fc00000000000 */
        /* <DEDUP_REMOVED lines=8> */
.L_x_14:


//--------------------- .nv.shared.reserved.0     --------------------------
	.section	.nv.shared.reserved.0,"aw",@nobits
	.weak		__nv_reservedSMEM_offset_0_alias
	.size		__nv_reservedSMEM_offset_0_alias, 0, 64
	.other		__nv_reservedSMEM_offset_0_alias,@"STO_CUDA_RESERVED_SHARED STV_DEFAULT"
__nv_reservedSMEM_offset_0_alias:
	.zero		0
	.zero		64


//--------------------- .nv.constant0._Z4taskPKdS0_Pdmm --------------------------
	.section	.nv.constant0._Z4taskPKdS0_Pdmm,"a",@progbits
	.sectionflags	@""
	.align	4
.nv.constant0._Z4taskPKdS0_Pdmm:
	.zero		936


//--------------------- SYMBOLS --------------------------

	.type		.nv.reservedSmem.offset0,@object
	.size		.nv.reservedSmem.offset0,0x4
